//
// Generated by NVIDIA NVVM Compiler
//
// Compiler Build ID: CL-36424714
// Cuda compilation tools, release 13.0, V13.0.88
// Based on NVVM 20.0.0
//

.version 9.0
.target sm_100
.address_size 64

	// .globl	_Z11FlushKernelv

.visible .entry _Z11FlushKernelv()
{


	ret;

}


// ===== COMPILED SASS (sm_100) =====

	.target	sm_100

	.elftype	@"ET_EXEC"


//--------------------- .note.nv.tkinfo           --------------------------
	.section	.note.nv.tkinfo,"",@"SHT_NOTE"
	.sectionflags	@"SHF_NOTE_NV_TKINFO"
	.tkinfo
        /*0018*/ 	.word	0x00000002
        /*0030*/ 	.string	""
        /*0030*/ 	.string	"ptxas"
        /*0030*/ 	.string	"Cuda compilation tools, release 13.0, V13.0.88"
        /*0030*/ 	.string	"Build cuda_13.0.r13.0/compiler.36424714_0"
        /*0030*/ 	.string	"-arch sm_100 -m 64 "



//--------------------- .note.nv.cuinfo           --------------------------
	.section	.note.nv.cuinfo,"",@"SHT_NOTE"
	.sectionflags	@"SHF_NOTE_NV_CUINFO"
        /*0018*/ 	.short	0x0002
        /*001a*/ 	.short	0x0064
        /*001c*/ 	.short	0x0082
	.zero		2


//--------------------- .nv.info                  --------------------------
	.section	.nv.info,"",@"SHT_CUDA_INFO"
	.align	4


	//----- nvinfo : EIATTR_REGCOUNT
	.align		4
        /*0000*/ 	.byte	0x04, 0x2f
        /*0002*/ 	.short	(.L_1 - .L_0)
	.align		4
.L_0:
        /*0004*/ 	.word	index@(_Z11FlushKernelv)
        /*0008*/ 	.word	0x00000004


	//----- nvinfo : EIATTR_FRAME_SIZE
	.align		4
.L_1:
        /*000c*/ 	.byte	0x04, 0x11
        /*000e*/ 	.short	(.L_3 - .L_2)
	.align		4
.L_2:
        /*0010*/ 	.word	index@(_Z11FlushKernelv)
        /*0014*/ 	.word	0x00000000


	//----- nvinfo : EIATTR_MIN_STACK_SIZE
	.align		4
.L_3:
        /*0018*/ 	.byte	0x04, 0x12
        /*001a*/ 	.short	(.L_5 - .L_4)
	.align		4
.L_4:
        /*001c*/ 	.word	index@(_Z11FlushKernelv)
        /*0020*/ 	.word	0x00000000
.L_5:


//--------------------- .nv.compat                --------------------------
	.section	.nv.compat,"",@"SHT_CUDA_COMPAT_INFO"
	.align	4
        /*0000*/ 	.byte	0x02, 0x09, 0x00, 0x00, 0x02, 0x02, 0x01, 0x00, 0x02, 0x05, 0x05, 0x00, 0x03, 0x07, 0x01, 0x01
        /*0010*/ 	.byte	0x02, 0x03, 0x00, 0x00, 0x02, 0x06, 0x01, 0x00, 0x04, 0x0b, 0x08, 0x00, 0x09, 0x00, 0x00, 0x00
        /*0020*/ 	.byte	0x00, 0x00, 0x00, 0x00


//--------------------- .nv.info._Z11FlushKernelv --------------------------
	.section	.nv.info._Z11FlushKernelv,"",@"SHT_CUDA_INFO"
	.sectionflags	@""
	.align	4


	//----- nvinfo : EIATTR_CUDA_API_VERSION
	.align		4
        /*0000*/ 	.byte	0x04, 0x37
        /*0002*/ 	.short	(.L_7 - .L_6)
.L_6:
        /*0004*/ 	.word	0x00000082


	//----- nvinfo : EIATTR_SPARSE_MMA_MASK
	.align		4
.L_7:
        /*0008*/ 	.byte	0x03, 0x50
        /*000a*/ 	.short	0x0000


	//----- nvinfo : EIATTR_MAXREG_COUNT
	.align		4
        /*000c*/ 	.byte	0x03, 0x1b
        /*000e*/ 	.short	0x00ff


	//----- nvinfo : EIATTR_MERCURY_ISA_VERSION
	.align		4
        /*0010*/ 	.byte	0x03, 0x5f
        /*0012*/ 	.short	0x0101


	//----- nvinfo : EIATTR_VRC_CTA_INIT_COUNT
	.align		4
        /*0014*/ 	.byte	0x02, 0x4a
	.zero		1
	.zero		1


	//----- nvinfo : EIATTR_EXIT_INSTR_OFFSETS
	.align		4
        /*0018*/ 	.byte	0x04, 0x1c
        /*001a*/ 	.short	(.L_9 - .L_8)


	//   ....[0]....
.L_8:
        /*001c*/ 	.word	0x00000010


	//----- nvinfo : EIATTR_SW_WAR
	.align		4
.L_9:
        /*0020*/ 	.byte	0x04, 0x36
        /*0022*/ 	.short	(.L_11 - .L_10)
.L_10:
        /*0024*/ 	.word	0x00000008
.L_11:


//--------------------- .nv.callgraph             --------------------------
	.section	.nv.callgraph,"",@"SHT_CUDA_CALLGRAPH"
	.align	4
	.sectionentsize	8
	.align		4
        /*0000*/ 	.word	0x00000000
	.align		4
        /*0004*/ 	.word	0xffffffff
	.align		4
        /*0008*/ 	.word	0x00000000
	.align		4
        /*000c*/ 	.word	0xfffffffe
	.align		4
        /*0010*/ 	.word	0x00000000
	.align		4
        /*0014*/ 	.word	0xfffffffd
	.align		4
        /*0018*/ 	.word	0x00000000
	.align		4
        /*001c*/ 	.word	0xfffffffc


//--------------------- .text._Z11FlushKernelv    --------------------------
	.section	.text._Z11FlushKernelv,"ax",@progbits
	.align	128
        .global         _Z11FlushKernelv
        .type           _Z11FlushKernelv,@function
        .size           _Z11FlushKernelv,(.L_x_1 - _Z11FlushKernelv)
        .other          _Z11FlushKernelv,@"STO_CUDA_ENTRY STV_DEFAULT"
_Z11FlushKernelv:
.text._Z11FlushKernelv:
[----:B------:R-:W-:Y:S01]  /*0000*/  LDC R1, c[0x0][0x37c] ;  /* 0x0000df00ff017b82 */ /* 0x000fe20000000800 */
[----:B------:R-:W-:Y:S05]  /*0010*/  EXIT ;  /* 0x000000000000794d */ /* 0x000fea0003800000 */
.L_x_0:
[----:B------:R-:W-:-:S00]  /*0020*/  BRA `(.L_x_0) ;  /* 0xfffffffc00fc7947 */ /* 0x000fc0000383ffff */
[----:B------:R-:W-:-:S00]  /*0030*/  NOP ;  /* 0x0000000000007918 */ /* 0x000fc00000000000 */
        /* <DEDUP_REMOVED lines=12> */
.L_x_1:


//--------------------- .nv.shared.reserved.0     --------------------------
	.section	.nv.shared.reserved.0,"aw",@nobits
	.weak		__nv_reservedSMEM_offset_0_alias
	.size		__nv_reservedSMEM_offset_0_alias, 0, 64
	.other		__nv_reservedSMEM_offset_0_alias,@"STO_CUDA_RESERVED_SHARED STV_DEFAULT"
__nv_reservedSMEM_offset_0_alias:
	.zero		0
	.zero		64


//--------------------- .nv.constant0._Z11FlushKernelv --------------------------
	.section	.nv.constant0._Z11FlushKernelv,"a",@progbits
	.sectionflags	@""
	.align	4
.nv.constant0._Z11FlushKernelv:
	.zero		896


//--------------------- SYMBOLS --------------------------

	.type		.nv.reservedSmem.offset0,@object
	.size		.nv.reservedSmem.offset0,0x4
